//
// Generated by NVIDIA NVVM Compiler
//
// Compiler Build ID: CL-36424714
// Cuda compilation tools, release 13.0, V13.0.88
// Based on NVVM 20.0.0
//

.version 9.0
.target sm_100
.address_size 64

	// .globl	_Z10matrixMultPKsS0_Psi

.visible .entry _Z10matrixMultPKsS0_Psi(
	.param .u64 .ptr .align 1 _Z10matrixMultPKsS0_Psi_param_0,
	.param .u64 .ptr .align 1 _Z10matrixMultPKsS0_Psi_param_1,
	.param .u64 .ptr .align 1 _Z10matrixMultPKsS0_Psi_param_2,
	.param .u32 _Z10matrixMultPKsS0_Psi_param_3
)
{
	.reg .pred 	%p<10>;
	.reg .b16 	%rs<68>;
	.reg .b32 	%r<45>;
	.reg .b64 	%rd<53>;

	ld.param.u64 	%rd11, [_Z10matrixMultPKsS0_Psi_param_0];
	ld.param.u64 	%rd12, [_Z10matrixMultPKsS0_Psi_param_1];
	ld.param.u32 	%r18, [_Z10matrixMultPKsS0_Psi_param_3];
	cvta.to.global.u64 	%rd1, %rd12;
	cvta.to.global.u64 	%rd2, %rd11;
	mov.u32 	%r19, %ctaid.x;
	mov.u32 	%r20, %ctaid.y;
	mov.u32 	%r21, %tid.x;
	mov.u32 	%r22, %tid.y;
	mov.u32 	%r23, %nctaid.y;
	mad.lo.s32 	%r24, %r23, %r20, %r22;
	mul.lo.s32 	%r1, %r18, %r24;
	mov.u32 	%r25, %nctaid.x;
	mad.lo.s32 	%r2, %r25, %r19, %r21;
	setp.lt.s32 	%p1, %r18, 1;
	mov.b16 	%rs67, 0;
	@%p1 bra 	$L__BB0_12;
	and.b32  	%r3, %r18, 7;
	setp.lt.u32 	%p2, %r18, 8;
	mov.b16 	%rs67, 0;
	mov.b32 	%r43, 0;
	@%p2 bra 	$L__BB0_4;
	and.b32  	%r43, %r18, 2147483640;
	neg.s32 	%r41, %r43;
	shl.b32 	%r27, %r18, 1;
	cvt.u64.u32 	%rd13, %r27;
	add.s64 	%rd3, %rd1, %rd13;
	mul.wide.u32 	%rd14, %r27, 2;
	add.s64 	%rd4, %rd1, %rd14;
	mul.wide.u32 	%rd15, %r27, 3;
	add.s64 	%rd5, %rd1, %rd15;
	mul.wide.u32 	%rd16, %r27, 4;
	add.s64 	%rd6, %rd1, %rd16;
	mul.wide.u32 	%rd17, %r27, 5;
	add.s64 	%rd7, %rd1, %rd17;
	mul.wide.u32 	%rd18, %r27, 6;
	add.s64 	%rd8, %rd1, %rd18;
	mul.wide.u32 	%rd19, %r27, 7;
	add.s64 	%rd9, %rd1, %rd19;
	mov.b16 	%rs67, 0;
	mov.u32 	%r39, %r1;
	mov.u32 	%r40, %r2;
$L__BB0_3:
	.pragma "nounroll";
	mul.wide.s32 	%rd20, %r40, 2;
	add.s64 	%rd21, %rd3, %rd20;
	add.s64 	%rd22, %rd4, %rd20;
	add.s64 	%rd23, %rd5, %rd20;
	add.s64 	%rd24, %rd6, %rd20;
	add.s64 	%rd25, %rd7, %rd20;
	add.s64 	%rd26, %rd8, %rd20;
	add.s64 	%rd27, %rd9, %rd20;
	add.s64 	%rd28, %rd1, %rd20;
	mul.wide.s32 	%rd29, %r39, 2;
	add.s64 	%rd30, %rd2, %rd29;
	ld.global.u16 	%rs17, [%rd30];
	ld.global.u16 	%rs18, [%rd28];
	mad.lo.s16 	%rs19, %rs18, %rs17, %rs67;
	ld.global.u16 	%rs20, [%rd30+2];
	ld.global.u16 	%rs21, [%rd21];
	mad.lo.s16 	%rs22, %rs21, %rs20, %rs19;
	ld.global.u16 	%rs23, [%rd30+4];
	ld.global.u16 	%rs24, [%rd22];
	mad.lo.s16 	%rs25, %rs24, %rs23, %rs22;
	ld.global.u16 	%rs26, [%rd30+6];
	ld.global.u16 	%rs27, [%rd23];
	mad.lo.s16 	%rs28, %rs27, %rs26, %rs25;
	ld.global.u16 	%rs29, [%rd30+8];
	ld.global.u16 	%rs30, [%rd24];
	mad.lo.s16 	%rs31, %rs30, %rs29, %rs28;
	ld.global.u16 	%rs32, [%rd30+10];
	ld.global.u16 	%rs33, [%rd25];
	mad.lo.s16 	%rs34, %rs33, %rs32, %rs31;
	ld.global.u16 	%rs35, [%rd30+12];
	ld.global.u16 	%rs36, [%rd26];
	mad.lo.s16 	%rs37, %rs36, %rs35, %rs34;
	ld.global.u16 	%rs38, [%rd30+14];
	ld.global.u16 	%rs39, [%rd27];
	mad.lo.s16 	%rs67, %rs39, %rs38, %rs37;
	add.s32 	%r41, %r41, 8;
	shl.b32 	%r28, %r18, 3;
	add.s32 	%r40, %r40, %r28;
	add.s32 	%r39, %r39, 8;
	setp.ne.s32 	%p3, %r41, 0;
	@%p3 bra 	$L__BB0_3;
$L__BB0_4:
	setp.eq.s32 	%p4, %r3, 0;
	@%p4 bra 	$L__BB0_12;
	and.b32  	%r13, %r18, 3;
	setp.lt.u32 	%p5, %r3, 4;
	@%p5 bra 	$L__BB0_7;
	add.s32 	%r29, %r43, %r1;
	mul.wide.s32 	%rd31, %r29, 2;
	add.s64 	%rd32, %rd2, %rd31;
	ld.global.u16 	%rs41, [%rd32];
	mad.lo.s32 	%r30, %r43, %r18, %r2;
	mul.wide.s32 	%rd33, %r30, 2;
	add.s64 	%rd34, %rd1, %rd33;
	ld.global.u16 	%rs42, [%rd34];
	mad.lo.s16 	%rs43, %rs42, %rs41, %rs67;
	ld.global.u16 	%rs44, [%rd32+2];
	shl.b32 	%r31, %r18, 1;
	cvt.u64.u32 	%rd35, %r31;
	add.s64 	%rd36, %rd34, %rd35;
	ld.global.u16 	%rs45, [%rd36];
	mad.lo.s16 	%rs46, %rs45, %rs44, %rs43;
	ld.global.u16 	%rs47, [%rd32+4];
	add.s64 	%rd37, %rd36, %rd35;
	ld.global.u16 	%rs48, [%rd37];
	mad.lo.s16 	%rs49, %rs48, %rs47, %rs46;
	ld.global.u16 	%rs50, [%rd32+6];
	add.s64 	%rd38, %rd37, %rd35;
	ld.global.u16 	%rs51, [%rd38];
	mad.lo.s16 	%rs67, %rs51, %rs50, %rs49;
	add.s32 	%r43, %r43, 4;
$L__BB0_7:
	setp.eq.s32 	%p6, %r13, 0;
	@%p6 bra 	$L__BB0_12;
	setp.eq.s32 	%p7, %r13, 1;
	@%p7 bra 	$L__BB0_10;
	add.s32 	%r32, %r43, %r1;
	mul.wide.s32 	%rd39, %r32, 2;
	add.s64 	%rd40, %rd2, %rd39;
	ld.global.u16 	%rs53, [%rd40];
	mad.lo.s32 	%r33, %r43, %r18, %r2;
	mul.wide.s32 	%rd41, %r33, 2;
	add.s64 	%rd42, %rd1, %rd41;
	ld.global.u16 	%rs54, [%rd42];
	mad.lo.s16 	%rs55, %rs54, %rs53, %rs67;
	ld.global.u16 	%rs56, [%rd40+2];
	shl.b32 	%r34, %r18, 1;
	cvt.u64.u32 	%rd43, %r34;
	add.s64 	%rd44, %rd42, %rd43;
	ld.global.u16 	%rs57, [%rd44];
	mad.lo.s16 	%rs67, %rs57, %rs56, %rs55;
	add.s32 	%r43, %r43, 2;
$L__BB0_10:
	and.b32  	%r35, %r18, 1;
	setp.eq.b32 	%p8, %r35, 1;
	not.pred 	%p9, %p8;
	@%p9 bra 	$L__BB0_12;
	add.s32 	%r36, %r43, %r1;
	mul.wide.s32 	%rd45, %r36, 2;
	add.s64 	%rd46, %rd2, %rd45;
	ld.global.u16 	%rs58, [%rd46];
	mad.lo.s32 	%r37, %r43, %r18, %r2;
	mul.wide.s32 	%rd47, %r37, 2;
	add.s64 	%rd48, %rd1, %rd47;
	ld.global.u16 	%rs59, [%rd48];
	mad.lo.s16 	%rs67, %rs59, %rs58, %rs67;
$L__BB0_12:
	ld.param.u64 	%rd52, [_Z10matrixMultPKsS0_Psi_param_2];
	cvta.to.global.u64 	%rd49, %rd52;
	add.s32 	%r38, %r1, %r2;
	mul.wide.s32 	%rd50, %r38, 2;
	add.s64 	%rd51, %rd49, %rd50;
	st.global.u16 	[%rd51], %rs67;
	ret;

}


// ===== COMPILED SASS (sm_100) =====

	.target	sm_100

	.elftype	@"ET_EXEC"


//--------------------- .note.nv.tkinfo           --------------------------
	.section	.note.nv.tkinfo,"",@"SHT_NOTE"
	.sectionflags	@"SHF_NOTE_NV_TKINFO"
	.tkinfo
        /*0018*/ 	.word	0x00000002
        /*0030*/ 	.string	""
        /*0030*/ 	.string	"ptxas"
        /*0030*/ 	.string	"Cuda compilation tools, release 13.0, V13.0.88"
        /*0030*/ 	.string	"Build cuda_13.0.r13.0/compiler.36424714_0"
        /*0030*/ 	.string	"-arch sm_100 -m 64 "



//--------------------- .note.nv.cuinfo           --------------------------
	.section	.note.nv.cuinfo,"",@"SHT_NOTE"
	.sectionflags	@"SHF_NOTE_NV_CUINFO"
        /*0018*/ 	.short	0x0002
        /*001a*/ 	.short	0x0064
        /*001c*/ 	.short	0x0082
	.zero		2


//--------------------- .nv.info                  --------------------------
	.section	.nv.info,"",@"SHT_CUDA_INFO"
	.align	4


	//----- nvinfo : EIATTR_REGCOUNT
	.align		4
        /*0000*/ 	.byte	0x04, 0x2f
        /*0002*/ 	.short	(.L_1 - .L_0)
	.align		4
.L_0:
        /*0004*/ 	.word	index@(_Z10matrixMultPKsS0_Psi)
        /*0008*/ 	.word	0x0000001e


	//----- nvinfo : EIATTR_FRAME_SIZE
	.align		4
.L_1:
        /*000c*/ 	.byte	0x04, 0x11
        /*000e*/ 	.short	(.L_3 - .L_2)
	.align		4
.L_2:
        /*0010*/ 	.word	index@(_Z10matrixMultPKsS0_Psi)
        /*0014*/ 	.word	0x00000000


	//----- nvinfo : EIATTR_MIN_STACK_SIZE
	.align		4
.L_3:
        /*0018*/ 	.byte	0x04, 0x12
        /*001a*/ 	.short	(.L_5 - .L_4)
	.align		4
.L_4:
        /*001c*/ 	.word	index@(_Z10matrixMultPKsS0_Psi)
        /*0020*/ 	.word	0x00000000
.L_5:


//--------------------- .nv.compat                --------------------------
	.section	.nv.compat,"",@"SHT_CUDA_COMPAT_INFO"
	.align	4
        /*0000*/ 	.byte	0x02, 0x09, 0x00, 0x00, 0x02, 0x02, 0x01, 0x00, 0x02, 0x05, 0x05, 0x00, 0x03, 0x07, 0x01, 0x01
        /*0010*/ 	.byte	0x02, 0x03, 0x00, 0x00, 0x02, 0x06, 0x01, 0x00, 0x04, 0x0b, 0x08, 0x00, 0x09, 0x00, 0x00, 0x00
        /*0020*/ 	.byte	0x00, 0x00, 0x00, 0x00


//--------------------- .nv.info._Z10matrixMultPKsS0_Psi --------------------------
	.section	.nv.info._Z10matrixMultPKsS0_Psi,"",@"SHT_CUDA_INFO"
	.sectionflags	@""
	.align	4


	//----- nvinfo : EIATTR_CUDA_API_VERSION
	.align		4
        /*0000*/ 	.byte	0x04, 0x37
        /*0002*/ 	.short	(.L_7 - .L_6)
.L_6:
        /*0004*/ 	.word	0x00000082


	//----- nvinfo : EIATTR_KPARAM_INFO
	.align		4
.L_7:
        /*0008*/ 	.byte	0x04, 0x17
        /*000a*/ 	.short	(.L_9 - .L_8)
.L_8:
        /*000c*/ 	.word	0x00000000
        /*0010*/ 	.short	0x0003
        /*0012*/ 	.short	0x0018
        /*0014*/ 	.byte	0x00, 0xf0, 0x11, 0x00


	//----- nvinfo : EIATTR_KPARAM_INFO
	.align		4
.L_9:
        /*0018*/ 	.byte	0x04, 0x17
        /*001a*/ 	.short	(.L_11 - .L_10)
.L_10:
        /*001c*/ 	.word	0x00000000
        /*0020*/ 	.short	0x0002
        /*0022*/ 	.short	0x0010
        /*0024*/ 	.byte	0x00, 0xf5, 0x21, 0x00


	//----- nvinfo : EIATTR_KPARAM_INFO
	.align		4
.L_11:
        /*0028*/ 	.byte	0x04, 0x17
        /*002a*/ 	.short	(.L_13 - .L_12)
.L_12:
        /*002c*/ 	.word	0x00000000
        /*0030*/ 	.short	0x0001
        /*0032*/ 	.short	0x0008
        /*0034*/ 	.byte	0x00, 0xf5, 0x21, 0x00


	//----- nvinfo : EIATTR_KPARAM_INFO
	.align		4
.L_13:
        /*0038*/ 	.byte	0x04, 0x17
        /*003a*/ 	.short	(.L_15 - .L_14)
.L_14:
        /*003c*/ 	.word	0x00000000
        /*0040*/ 	.short	0x0000
        /*0042*/ 	.short	0x0000
        /*0044*/ 	.byte	0x00, 0xf5, 0x21, 0x00


	//----- nvinfo : EIATTR_SPARSE_MMA_MASK
	.align		4
.L_15:
        /*0048*/ 	.byte	0x03, 0x50
        /*004a*/ 	.short	0x0000


	//----- nvinfo : EIATTR_MAXREG_COUNT
	.align		4
        /*004c*/ 	.byte	0x03, 0x1b
        /*004e*/ 	.short	0x00ff


	//----- nvinfo : EIATTR_MERCURY_ISA_VERSION
	.align		4
        /*0050*/ 	.byte	0x03, 0x5f
        /*0052*/ 	.short	0x0101


	//----- nvinfo : EIATTR_VRC_CTA_INIT_COUNT
	.align		4
        /*0054*/ 	.byte	0x02, 0x4a
	.zero		1
	.zero		1


	//----- nvinfo : EIATTR_EXIT_INSTR_OFFSETS
	.align		4
        /*0058*/ 	.byte	0x04, 0x1c
        /*005a*/ 	.short	(.L_17 - .L_16)


	//   ....[0]....
.L_16:
        /*005c*/ 	.word	0x00000cd0


	//----- nvinfo : EIATTR_CBANK_PARAM_SIZE
	.align		4
.L_17:
        /*0060*/ 	.byte	0x03, 0x19
        /*0062*/ 	.short	0x001c


	//----- nvinfo : EIATTR_PARAM_CBANK
	.align		4
        /*0064*/ 	.byte	0x04, 0x0a
        /*0066*/ 	.short	(.L_19 - .L_18)
	.align		4
.L_18:
        /*0068*/ 	.word	index@(.nv.constant0._Z10matrixMultPKsS0_Psi)
        /*006c*/ 	.short	0x0380
        /*006e*/ 	.short	0x001c


	//----- nvinfo : EIATTR_SW_WAR
	.align		4
.L_19:
        /*0070*/ 	.byte	0x04, 0x36
        /*0072*/ 	.short	(.L_21 - .L_20)
.L_20:
        /*0074*/ 	.word	0x00000008
.L_21:


//--------------------- .nv.callgraph             --------------------------
	.section	.nv.callgraph,"",@"SHT_CUDA_CALLGRAPH"
	.align	4
	.sectionentsize	8
	.align		4
        /*0000*/ 	.word	0x00000000
	.align		4
        /*0004*/ 	.word	0xffffffff
	.align		4
        /*0008*/ 	.word	0x00000000
	.align		4
        /*000c*/ 	.word	0xfffffffe
	.align		4
        /*0010*/ 	.word	0x00000000
	.align		4
        /*0014*/ 	.word	0xfffffffd
	.align		4
        /*0018*/ 	.word	0x00000000
	.align		4
        /*001c*/ 	.word	0xfffffffc


//--------------------- .text._Z10matrixMultPKsS0_Psi --------------------------
	.section	.text._Z10matrixMultPKsS0_Psi,"ax",@progbits
	.align	128
        .global         _Z10matrixMultPKsS0_Psi
        .type           _Z10matrixMultPKsS0_Psi,@function
        .size           _Z10matrixMultPKsS0_Psi,(.L_x_6 - _Z10matrixMultPKsS0_Psi)
        .other          _Z10matrixMultPKsS0_Psi,@"STO_CUDA_ENTRY STV_DEFAULT"
_Z10matrixMultPKsS0_Psi:
.text._Z10matrixMultPKsS0_Psi:
[----:B------:R-:W-:Y:S01]  /*0000*/  LDC R1, c[0x0][0x37c] ;  /* 0x0000df00ff017b82 */ /* 0x000fe20000000800 */
[----:B------:R-:W0:Y:S01]  /*0010*/  S2R R11, SR_TID.Y ;  /* 0x00000000000b7919 */ /* 0x000e220000002200 */
[----:B------:R-:W1:Y:S06]  /*0020*/  LDCU UR9, c[0x0][0x398] ;  /* 0x00007300ff0977ac */ /* 0x000e6c0008000800 */
[----:B------:R-:W0:Y:S01]  /*0030*/  S2UR UR5, SR_CTAID.Y ;  /* 0x00000000000579c3 */ /* 0x000e220000002600 */
[----:B------:R-:W-:Y:S01]  /*0040*/  PRMT R13, RZ, 0x7610, R13 ;  /* 0x00007610ff0d7816 */ /* 0x000fe2000000000d */
[----:B------:R-:W2:Y:S01]  /*0050*/  S2R R0, SR_TID.X ;  /* 0x0000000000007919 */ /* 0x000ea20000002100 */
[----:B------:R-:W3:Y:S05]  /*0060*/  LDCU.64 UR18, c[0x0][0x358] ;  /* 0x00006b00ff1277ac */ /* 0x000eea0008000a00 */
[----:B------:R-:W0:Y:S08]  /*0070*/  LDC R2, c[0x0][0x374] ;  /* 0x0000dd00ff027b82 */ /* 0x000e300000000800 */
[----:B------:R-:W2:Y:S01]  /*0080*/  S2UR UR4, SR_CTAID.X ;  /* 0x00000000000479c3 */ /* 0x000ea20000002500 */
[----:B-1----:R-:W-:-:S07]  /*0090*/  UISETP.GE.AND UP0, UPT, UR9, 0x1, UPT ;  /* 0x000000010900788c */ /* 0x002fce000bf06270 */
[----:B------:R-:W2:Y:S01]  /*00a0*/  LDC R3, c[0x0][0x370] ;  /* 0x0000dc00ff037b82 */ /* 0x000ea20000000800 */
[----:B0-----:R-:W-:-:S04]  /*00b0*/  IMAD R11, R2, UR5, R11 ;  /* 0x00000005020b7c24 */ /* 0x001fc8000f8e020b */
[----:B------:R-:W-:Y:S02]  /*00c0*/  IMAD R11, R11, UR9, RZ ;  /* 0x000000090b0b7c24 */ /* 0x000fe4000f8e02ff */
[----:B--2---:R-:W-:Y:S01]  /*00d0*/  IMAD R0, R3, UR4, R0 ;  /* 0x0000000403007c24 */ /* 0x004fe2000f8e0200 */
[----:B---3--:R-:W-:Y:S06]  /*00e0*/  BRA.U !UP0, `(.L_x_0) ;  /* 0x0000000908e87547 */ /* 0x008fec000b800000 */
[----:B------:R-:W-:Y:S01]  /*00f0*/  UISETP.GE.U32.AND UP1, UPT, UR9, 0x8, UPT ;  /* 0x000000080900788c */ /* 0x000fe2000bf26070 */
[----:B------:R-:W-:Y:S01]  /*0100*/  PRMT R13, RZ, 0x7610, R13 ;  /* 0x00007610ff0d7816 */ /* 0x000fe2000000000d */
[----:B------:R-:W-:Y:S01]  /*0110*/  ULOP3.LUT UR24, UR9, 0x7, URZ, 0xc0, !UPT ;  /* 0x0000000709187892 */ /* 0x000fe2000f8ec0ff */
[----:B------:R-:W-:Y:S01]  /*0120*/  UMOV UR4, URZ ;  /* 0x000000ff00047c82 */ /* 0x000fe20008000000 */
[----:B------:R-:W-:Y:S02]  /*0130*/  USHF.L.U32 UR8, UR9, 0x1, URZ ;  /* 0x0000000109087899 */ /* 0x000fe400080006ff */
[----:B------:R-:W-:-:S03]  /*0140*/  UISETP.NE.AND UP0, UPT, UR24, URZ, UPT ;  /* 0x000000ff1800728c */ /* 0x000fc6000bf05270 */
[----:B------:R-:W-:Y:S08]  /*0150*/  BRA.U !UP1, `(.L_x_1) ;  /* 0x0000000509687547 */ /* 0x000ff0000b800000 */
[----:B------:R-:W0:Y:S01]  /*0160*/  LDCU.64 UR6, c[0x0][0x388] ;  /* 0x00007100ff0677ac */ /* 0x000e220008000a00 */
[----:B------:R-:W-:Y:S01]  /*0170*/  PRMT R13, RZ, 0x7610, R13 ;  /* 0x00007610ff0d7816 */ /* 0x000fe2000000000d */
[----:B------:R-:W-:Y:S01]  /*0180*/  IMAD.MOV.U32 R10, RZ, RZ, R11 ;  /* 0x000000ffff0a7224 */ /* 0x000fe200078e000b */
[----:B------:R-:W1:Y:S01]  /*0190*/  LDCU.64 UR20, c[0x0][0x388] ;  /* 0x00007100ff1477ac */ /* 0x000e620008000a00 */
[----:B------:R-:W-:Y:S01]  /*01a0*/  IMAD.MOV.U32 R12, RZ, RZ, R0 ;  /* 0x000000ffff0c7224 */ /* 0x000fe200078e0000 */
[----:B------:R-:W-:Y:S02]  /*01b0*/  ULOP3.LUT UR4, UR9, 0x7ffffff8, URZ, 0xc0, !UPT ;  /* 0x7ffffff809047892 */ /* 0x000fe4000f8ec0ff */
[----:B0-----:R-:W-:-:S04]  /*01c0*/  UIADD3 UR5, UP1, UPT, UR8, UR6, URZ ;  /* 0x0000000608057290 */ /* 0x001fc8000ff3e0ff */
[----:B------:R-:W-:Y:S02]  /*01d0*/  UIADD3.X UR6, UPT, UPT, URZ, UR7, URZ, UP1, !UPT ;  /* 0x00000007ff067290 */ /* 0x000fe40008ffe4ff */
[----:B-1----:R-:W-:Y:S02]  /*01e0*/  UIMAD.WIDE.U32 UR10, UR8, 0x4, UR20 ;  /* 0x00000004080a78a5 */ /* 0x002fe4000f8e0014 */
[----:B------:R-:W-:Y:S02]  /*01f0*/  UIMAD.WIDE.U32 UR12, UR8, 0x5, UR20 ;  /* 0x00000005080c78a5 */ /* 0x000fe4000f8e0014 */
[----:B------:R-:W-:Y:S02]  /*0200*/  UIMAD.WIDE.U32 UR14, UR8, 0x6, UR20 ;  /* 0x00000006080e78a5 */ /* 0x000fe4000f8e0014 */
[----:B------:R-:W-:Y:S02]  /*0210*/  UIMAD.WIDE.U32 UR16, UR8, 0x7, UR20 ;  /* 0x00000007081078a5 */ /* 0x000fe4000f8e0014 */
[----:B------:R-:W-:-:S12]  /*0220*/  UIADD3 UR7, UPT, UPT, -UR4, URZ, URZ ;  /* 0x000000ff04077290 */ /* 0x000fd8000fffe1ff */
.L_x_2:
[----:B------:R-:W0:Y:S01]  /*0230*/  LDC.64 R2, c[0x0][0x380] ;  /* 0x0000e000ff027b82 */ /* 0x000e220000000a00 */
[----:B------:R-:W-:-:S04]  /*0240*/  IMAD.MOV.U32 R7, RZ, RZ, 0x2 ;  /* 0x00000002ff077424 */ /* 0x000fc800078e00ff */
[----:B------:R-:W-:Y:S01]  /*0250*/  IMAD.WIDE R6, R12, R7, UR20 ;  /* 0x000000140c067e25 */ /* 0x000fe2000f8e0207 */
[----:B------:R-:W-:-:S03]  /*0260*/  MOV R5, UR6 ;  /* 0x0000000600057c02 */ /* 0x000fc60008000f00 */
[----:B------:R-:W-:Y:S01]  /*0270*/  IMAD.U32 R4, RZ, RZ, UR5 ;  /* 0x00000005ff047e24 */ /* 0x000fe2000f8e00ff */
[----:B------:R1:W2:Y:S01]  /*0280*/  LDG.E.U16 R21, desc[UR18][R6.64] ;  /* 0x0000001206157981 */ /* 0x0002a2000c1e1500 */
[----:B------:R-:W-:Y:S02]  /*0290*/  UIMAD.WIDE.U32 UR22, UR8, 0x2, UR20 ;  /* 0x00000002081678a5 */ /* 0x000fe4000f8e0014 */
[----:B------:R-:W-:-:S04]  /*02a0*/  IMAD.WIDE R4, R12, 0x2, R4 ;  /* 0x000000020c047825 */ /* 0x000fc800078e0204 */
[----:B0-----:R-:W-:Y:S01]  /*02b0*/  IMAD.WIDE R2, R10, 0x2, R2 ;  /* 0x000000020a027825 */ /* 0x001fe200078e0202 */
[----:B------:R0:W3:Y:S04]  /*02c0*/  LDG.E.U16 R19, desc[UR18][R4.64] ;  /* 0x0000001204137981 */ /* 0x0000e8000c1e1500 */
[----:B------:R-:W4:Y:S01]  /*02d0*/  LDG.E.U16 R20, desc[UR18][R2.64] ;  /* 0x0000001202147981 */ /* 0x000f22000c1e1500 */
[----:B------:R-:W-:Y:S02]  /*02e0*/  IMAD.U32 R8, RZ, RZ, UR22 ;  /* 0x00000016ff087e24 */ /* 0x000fe4000f8e00ff */
[----:B------:R-:W-:Y:S01]  /*02f0*/  IMAD.U32 R9, RZ, RZ, UR23 ;  /* 0x00000017ff097e24 */ /* 0x000fe2000f8e00ff */
[----:B------:R-:W5:Y:S01]  /*0300*/  LDG.E.U16 R18, desc[UR18][R2.64+0x2] ;  /* 0x0000021202127981 */ /* 0x000f62000c1e1500 */
[----:B------:R-:W-:Y:S01]  /*0310*/  UIMAD.WIDE.U32 UR22, UR8, 0x3, UR20 ;  /* 0x00000003081678a5 */ /* 0x000fe2000f8e0014 */
[----:B------:R-:W-:-:S02]  /*0320*/  IMAD.WIDE R8, R12, 0x2, R8 ;  /* 0x000000020c087825 */ /* 0x000fc400078e0208 */
[----:B------:R-:W3:Y:S03]  /*0330*/  LDG.E.U16 R16, desc[UR18][R2.64+0x4] ;  /* 0x0000041202107981 */ /* 0x000ee6000c1e1500 */
[----:B------:R-:W-:Y:S01]  /*0340*/  MOV R27, UR23 ;  /* 0x00000017001b7c02 */ /* 0x000fe20008000f00 */
[----:B------:R0:W3:Y:S01]  /*0350*/  LDG.E.U16 R17, desc[UR18][R8.64] ;  /* 0x0000001208117981 */ /* 0x0000e2000c1e1500 */
[----:B------:R-:W-:Y:S02]  /*0360*/  IMAD.U32 R26, RZ, RZ, UR22 ;  /* 0x00000016ff1a7e24 */ /* 0x000fe4000f8e00ff */
[----:B-1----:R-:W-:Y:S01]  /*0370*/  IMAD.MOV.U32 R7, RZ, RZ, 0x2 ;  /* 0x00000002ff077424 */ /* 0x002fe200078e00ff */
[----:B------:R-:W3:Y:S01]  /*0380*/  LDG.E.U16 R14, desc[UR18][R2.64+0x6] ;  /* 0x00000612020e7981 */ /* 0x000ee2000c1e1500 */
[----:B------:R-:W-:-:S03]  /*0390*/  IMAD.WIDE R26, R12, 0x2, R26 ;  /* 0x000000020c1a7825 */ /* 0x000fc600078e021a */
[----:B------:R-:W3:Y:S04]  /*03a0*/  LDG.E.U16 R22, desc[UR18][R2.64+0x8] ;  /* 0x0000081202167981 */ /* 0x000ee8000c1e1500 */
[----:B------:R1:W3:Y:S01]  /*03b0*/  LDG.E.U16 R15, desc[UR18][R26.64] ;  /* 0x000000121a0f7981 */ /* 0x0002e2000c1e1500 */
[----:B0-----:R-:W-:-:S03]  /*03c0*/  IMAD.WIDE R4, R12, R7, UR10 ;  /* 0x0000000a0c047e25 */ /* 0x001fc6000f8e0207 */
[----:B------:R-:W3:Y:S04]  /*03d0*/  LDG.E.U16 R24, desc[UR18][R2.64+0xa] ;  /* 0x00000a1202187981 */ /* 0x000ee8000c1e1500 */
[----:B------:R0:W3:Y:S01]  /*03e0*/  LDG.E.U16 R23, desc[UR18][R4.64] ;  /* 0x0000001204177981 */ /* 0x0000e2000c1e1500 */
[----:B------:R-:W-:-:S03]  /*03f0*/  IMAD.WIDE R6, R12, R7, UR12 ;  /* 0x0000000c0c067e25 */ /* 0x000fc6000f8e0207 */
[----:B------:R-:W3:Y:S01]  /*0400*/  LDG.E.U16 R25, desc[UR18][R2.64+0xc] ;  /* 0x00000c1202197981 */ /* 0x000ee2000c1e1500 */
[----:B------:R-:W-:-:S03]  /*0410*/  IMAD.MOV.U32 R9, RZ, RZ, 0x2 ;  /* 0x00000002ff097424 */ /* 0x000fc600078e00ff */
[----:B------:R0:W3:Y:S01]  /*0420*/  LDG.E.U16 R6, desc[UR18][R6.64] ;  /* 0x0000001206067981 */ /* 0x0000e2000c1e1500 */
[----:B------:R-:W-:-:S03]  /*0430*/  IMAD.WIDE R8, R12, R9, UR14 ;  /* 0x0000000e0c087e25 */ /* 0x000fc6000f8e0209 */
[----:B------:R5:W3:Y:S01]  /*0440*/  LDG.E.U16 R26, desc[UR18][R2.64+0xe] ;  /* 0x00000e12021a7981 */ /* 0x000ae2000c1e1500 */
[----:B-1----:R-:W-:-:S03]  /*0450*/  IMAD.MOV.U32 R27, RZ, RZ, 0x2 ;  /* 0x00000002ff1b7424 */ /* 0x002fc600078e00ff */
[----:B------:R-:W3:Y:S01]  /*0460*/  LDG.E.U16 R8, desc[UR18][R8.64] ;  /* 0x0000001208087981 */ /* 0x000ee2000c1e1500 */
[----:B0-----:R-:W-:-:S06]  /*0470*/  IMAD.WIDE R4, R12, R27, UR16 ;  /* 0x000000100c047e25 */ /* 0x001fcc000f8e021b */
[----:B------:R3:W3:Y:S01]  /*0480*/  LDG.E.U16 R4, desc[UR18][R4.64] ;  /* 0x0000001204047981 */ /* 0x0006e2000c1e1500 */
[----:B------:R-:W-:Y:S01]  /*0490*/  PRMT R7, R13, 0x9910, RZ ;  /* 0x000099100d077816 */ /* 0x000fe200000000ff */
[----:B------:R-:W-:-:S04]  /*04a0*/  UIADD3 UR7, UPT, UPT, UR7, 0x8, URZ ;  /* 0x0000000807077890 */ /* 0x000fc8000fffe0ff */
[----:B------:R-:W-:Y:S01]  /*04b0*/  UISETP.NE.AND UP1, UPT, UR7, URZ, UPT ;  /* 0x000000ff0700728c */ /* 0x000fe2000bf25270 */
[----:B------:R-:W-:Y:S01]  /*04c0*/  VIADD R10, R10, 0x8 ;  /* 0x000000080a0a7836 */ /* 0x000fe20000000000 */
[----:B--2---:R-:W-:Y:S02]  /*04d0*/  PRMT R13, R21, 0x9910, RZ ;  /* 0x00009910150d7816 */ /* 0x004fe400000000ff */
[----:B----4-:R-:W-:-:S05]  /*04e0*/  PRMT R20, R20, 0x9910, RZ ;  /* 0x0000991014147816 */ /* 0x010fca00000000ff */
[----:B------:R-:W-:Y:S01]  /*04f0*/  IMAD R7, R20, R13, R7 ;  /* 0x0000000d14077224 */ /* 0x000fe200078e0207 */
[----:B-----5:R-:W-:Y:S02]  /*0500*/  PRMT R3, R18, 0x9910, RZ ;  /* 0x0000991012037816 */ /* 0x020fe400000000ff */
[----:B---3--:R-:W-:Y:S02]  /*0510*/  PRMT R5, R19, 0x9910, RZ ;  /* 0x0000991013057816 */ /* 0x008fe400000000ff */
[----:B------:R-:W-:-:S05]  /*0520*/  PRMT R2, R7, 0x9910, RZ ;  /* 0x0000991007027816 */ /* 0x000fca00000000ff */
[----:B------:R-:W-:Y:S01]  /*0530*/  IMAD R2, R3, R5, R2 ;  /* 0x0000000503027224 */ /* 0x000fe200078e0202 */
[----:B------:R-:W-:Y:S02]  /*0540*/  PRMT R3, R16, 0x9910, RZ ;  /* 0x0000991010037816 */ /* 0x000fe400000000ff */
[----:B------:R-:W-:Y:S02]  /*0550*/  PRMT R5, R17, 0x9910, RZ ;  /* 0x0000991011057816 */ /* 0x000fe400000000ff */
        /* <DEDUP_REMOVED lines=20> */
[----:B------:R-:W-:Y:S02]  /*06a0*/  PRMT R2, R2, 0x9910, RZ ;  /* 0x0000991002027816 */ /* 0x000fe400000000ff */
[----:B------:R-:W-:-:S03]  /*06b0*/  MOV R5, UR9 ;  /* 0x0000000900057c02 */ /* 0x000fc60008000f00 */
[----:B------:R-:W-:Y:S02]  /*06c0*/  IMAD R2, R3, R4, R2 ;  /* 0x0000000403027224 */ /* 0x000fe400078e0202 */
[----:B------:R-:W-:-:S03]  /*06d0*/  IMAD R12, R5, 0x8, R12 ;  /* 0x00000008050c7824 */ /* 0x000fc600078e020c */
[----:B------:R-:W-:Y:S01]  /*06e0*/  PRMT R13, R2, 0x7610, R13 ;  /* 0x00007610020d7816 */ /* 0x000fe2000000000d */
[----:B------:R-:W-:Y:S06]  /*06f0*/  BRA.U UP1, `(.L_x_2) ;  /* 0xfffffff901cc7547 */ /* 0x000fec000b83ffff */
.L_x_1:
[----:B------:R-:W-:Y:S05]  /*0700*/  BRA.U !UP0, `(.L_x_0) ;  /* 0x0000000508607547 */ /* 0x000fea000b800000 */
[----:B------:R-:W-:Y:S02]  /*0710*/  UISETP.GE.U32.AND UP0, UPT, UR24, 0x4, UPT ;  /* 0x000000041800788c */ /* 0x000fe4000bf06070 */
[----:B------:R-:W-:-:S04]  /*0720*/  ULOP3.LUT UR5, UR9, 0x3, URZ, 0xc0, !UPT ;  /* 0x0000000309057892 */ /* 0x000fc8000f8ec0ff */
[----:B------:R-:W-:-:S03]  /*0730*/  UISETP.NE.AND UP1, UPT, UR5, URZ, UPT ;  /* 0x000000ff0500728c */ /* 0x000fc6000bf25270 */
[----:B------:R-:W-:Y:S08]  /*0740*/  BRA.U !UP0, `(.L_x_3) ;  /* 0x00000001089c7547 */ /* 0x000ff0000b800000 */
[----:B------:R-:W0:Y:S01]  /*0750*/  LDC.64 R2, c[0x0][0x380] ;  /* 0x0000e000ff027b82 */ /* 0x000e220000000a00 */
[----:B------:R-:W-:Y:S01]  /*0760*/  IMAD.U32 R7, RZ, RZ, UR4 ;  /* 0x00000004ff077e24 */ /* 0x000fe2000f8e00ff */
[----:B------:R-:W-:-:S03]  /*0770*/  IADD3 R5, PT, PT, R11, UR4, RZ ;  /* 0x000000040b057c10 */ /* 0x000fc6000fffe0ff */
[----:B------:R-:W-:-:S03]  /*0780*/  IMAD R7, R7, UR9, R0 ;  /* 0x0000000907077c24 */ /* 0x000fc6000f8e0200 */
[----:B------:R-:W1:Y:S01]  /*0790*/  LDC.64 R8, c[0x0][0x388] ;  /* 0x0000e200ff087b82 */ /* 0x000e620000000a00 */
[----:B0-----:R-:W-:-:S05]  /*07a0*/  IMAD.WIDE R2, R5, 0x2, R2 ;  /* 0x0000000205027825 */ /* 0x001fca00078e0202 */
[----:B------:R-:W2:Y:S01]  /*07b0*/  LDG.E.U16 R10, desc[UR18][R2.64] ;  /* 0x00000012020a7981 */ /* 0x000ea2000c1e1500 */
[----:B-1----:R-:W-:-:S03]  /*07c0*/  IMAD.WIDE R8, R7, 0x2, R8 ;  /* 0x0000000207087825 */ /* 0x002fc600078e0208 */
[----:B------:R-:W3:Y:S04]  /*07d0*/  LDG.E.U16 R20, desc[UR18][R2.64+0x2] ;  /* 0x0000021202147981 */ /* 0x000ee8000c1e1500 */
[----:B------:R0:W4:Y:S01]  /*07e0*/  LDG.E.U16 R12, desc[UR18][R8.64] ;  /* 0x00000012080c7981 */ /* 0x000122000c1e1500 */
[----:B------:R-:W-:-:S03]  /*07f0*/  IADD3 R14, P0, PT, R8, UR8, RZ ;  /* 0x00000008080e7c10 */ /* 0x000fc6000ff1e0ff */
[----:B------:R-:W5:Y:S02]  /*0800*/  LDG.E.U16 R5, desc[UR18][R2.64+0x4] ;  /* 0x0000041202057981 */ /* 0x000f64000c1e1500 */
[----:B------:R-:W-:Y:S01]  /*0810*/  IMAD.X R15, RZ, RZ, R9, P0 ;  /* 0x000000ffff0f7224 */ /* 0x000fe200000e0609 */
[----:B------:R-:W-:Y:S01]  /*0820*/  IADD3 R16, P0, PT, R14, UR8, RZ ;  /* 0x000000080e107c10 */ /* 0x000fe2000ff1e0ff */
[----:B------:R3:W5:Y:S04]  /*0830*/  LDG.E.U16 R4, desc[UR18][R2.64+0x6] ;  /* 0x0000061202047981 */ /* 0x000768000c1e1500 */
[----:B------:R-:W5:Y:S01]  /*0840*/  LDG.E.U16 R21, desc[UR18][R14.64] ;  /* 0x000000120e157981 */ /* 0x000f62000c1e1500 */
[----:B------:R-:W-:Y:S01]  /*0850*/  IMAD.X R17, RZ, RZ, R15, P0 ;  /* 0x000000ffff117224 */ /* 0x000fe200000e060f */
[----:B------:R-:W-:-:S04]  /*0860*/  IADD3 R18, P0, PT, R16, UR8, RZ ;  /* 0x0000000810127c10 */ /* 0x000fc8000ff1e0ff */
[----:B------:R-:W5:Y:S01]  /*0870*/  LDG.E.U16 R6, desc[UR18][R16.64] ;  /* 0x0000001210067981 */ /* 0x000f62000c1e1500 */
[----:B------:R-:W-:-:S05]  /*0880*/  IMAD.X R19, RZ, RZ, R17, P0 ;  /* 0x000000ffff137224 */ /* 0x000fca00000e0611 */
[----:B------:R-:W5:Y:S01]  /*0890*/  LDG.E.U16 R7, desc[UR18][R18.64] ;  /* 0x0000001212077981 */ /* 0x000f62000c1e1500 */
[----:B0-----:R-:W-:Y:S01]  /*08a0*/  PRMT R8, R13, 0x9910, RZ ;  /* 0x000099100d087816 */ /* 0x001fe200000000ff */
[----:B------:R-:W-:Y:S01]  /*08b0*/  UIADD3 UR4, UPT, UPT, UR4, 0x4, URZ ;  /* 0x0000000404047890 */ /* 0x000fe2000fffe0ff */
[----:B--2---:R-:W-:Y:S02]  /*08c0*/  PRMT R9, R10, 0x9910, RZ ;  /* 0x000099100a097816 */ /* 0x004fe400000000ff */
[----:B----4-:R-:W-:-:S05]  /*08d0*/  PRMT R10, R12, 0x9910, RZ ;  /* 0x000099100c0a7816 */ /* 0x010fca00000000ff */
[----:B------:R-:W-:Y:S01]  /*08e0*/  IMAD R8, R9, R10, R8 ;  /* 0x0000000a09087224 */ /* 0x000fe200078e0208 */
[----:B---3--:R-:W-:-:S04]  /*08f0*/  PRMT R3, R20, 0x9910, RZ ;  /* 0x0000991014037816 */ /* 0x008fc800000000ff */
[----:B------:R-:W-:Y:S02]  /*0900*/  PRMT R2, R8, 0x9910, RZ ;  /* 0x0000991008027816 */ /* 0x000fe400000000ff */
[----:B-----5:R-:W-:-:S05]  /*0910*/  PRMT R8, R21, 0x9910, RZ ;  /* 0x0000991015087816 */ /* 0x020fca00000000ff */
        /* <DEDUP_REMOVED lines=8> */
[----:B------:R-:W-:-:S05]  /*09a0*/  IMAD R2, R3, R4, R2 ;  /* 0x0000000403027224 */ /* 0x000fca00078e0202 */
[----:B------:R-:W-:-:S07]  /*09b0*/  PRMT R13, R2, 0x7610, R13 ;  /* 0x00007610020d7816 */ /* 0x000fce000000000d */
.L_x_3:
[----:B------:R-:W-:Y:S05]  /*09c0*/  BRA.U !UP1, `(.L_x_0) ;  /* 0x0000000109b07547 */ /* 0x000fea000b800000 */
[----:B------:R-:W-:Y:S02]  /*09d0*/  UISETP.NE.AND UP0, UPT, UR5, 0x1, UPT ;  /* 0x000000010500788c */ /* 0x000fe4000bf05270 */
[----:B------:R-:W-:-:S04]  /*09e0*/  ULOP3.LUT UR6, UR9, 0x1, URZ, 0xc0, !UPT ;  /* 0x0000000109067892 */ /* 0x000fc8000f8ec0ff */
[----:B------:R-:W-:-:S03]  /*09f0*/  UISETP.NE.U32.AND UP1, UPT, UR6, 0x1, UPT ;  /* 0x000000010600788c */ /* 0x000fc6000bf25070 */
[----:B------:R-:W-:Y:S08]  /*0a00*/  BRA.U !UP0, `(.L_x_4) ;  /* 0x0000000108687547 */ /* 0x000ff0000b800000 */
[----:B------:R-:W0:Y:S01]  /*0a10*/  LDC.64 R2, c[0x0][0x380] ;  /* 0x0000e000ff027b82 */ /* 0x000e220000000a00 */
[----:B------:R-:W-:Y:S01]  /*0a20*/  MOV R9, UR4 ;  /* 0x0000000400097c02 */ /* 0x000fe20008000f00 */
[----:B------:R-:W-:-:S04]  /*0a30*/  VIADD R7, R11, UR4 ;  /* 0x000000040b077c36 */ /* 0x000fc80008000000 */
[----:B------:R-:W-:Y:S02]  /*0a40*/  IMAD R9, R9, UR9, R0 ;  /* 0x0000000909097c24 */ /* 0x000fe4000f8e0200 */
[----:B------:R-:W1:Y:S01]  /*0a50*/  LDC.64 R4, c[0x0][0x388] ;  /* 0x0000e200ff047b82 */ /* 0x000e620000000a00 */
[----:B0-----:R-:W-:-:S05]  /*0a60*/  IMAD.WIDE R2, R7, 0x2, R2 ;  /* 0x0000000207027825 */ /* 0x001fca00078e0202 */
[----:B------:R-:W2:Y:S01]  /*0a70*/  LDG.E.U16 R8, desc[UR18][R2.64] ;  /* 0x0000001202087981 */ /* 0x000ea2000c1e1500 */
[----:B-1----:R-:W-:-:S03]  /*0a80*/  IMAD.WIDE R4, R9, 0x2, R4 ;  /* 0x0000000209047825 */ /* 0x002fc600078e0204 */
[----:B------:R-:W3:Y:S04]  /*0a90*/  LDG.E.U16 R12, desc[UR18][R2.64+0x2] ;  /* 0x00000212020c7981 */ /* 0x000ee8000c1e1500 */
[----:B------:R-:W4:Y:S01]  /*0aa0*/  LDG.E.U16 R9, desc[UR18][R4.64] ;  /* 0x0000001204097981 */ /* 0x000f22000c1e1500 */
[----:B------:R-:W-:-:S05]  /*0ab0*/  IADD3 R6, P0, PT, R4, UR8, RZ ;  /* 0x0000000804067c10 */ /* 0x000fca000ff1e0ff */
[----:B------:R-:W-:-:S05]  /*0ac0*/  IMAD.X R7, RZ, RZ, R5, P0 ;  /* 0x000000ffff077224 */ /* 0x000fca00000e0605 */
[----:B------:R-:W5:Y:S01]  /*0ad0*/  LDG.E.U16 R6, desc[UR18][R6.64] ;  /* 0x0000001206067981 */ /* 0x000f62000c1e1500 */
[----:B------:R-:W-:Y:S01]  /*0ae0*/  PRMT R13, R13, 0x9910, RZ ;  /* 0x000099100d0d7816 */ /* 0x000fe200000000ff */
[----:B------:R-:W-:Y:S01]  /*0af0*/  UIADD3 UR4, UPT, UPT, UR4, 0x2, URZ ;  /* 0x0000000204047890 */ /* 0x000fe2000fffe0ff */
[----:B--2---:R-:W-:-:S03]  /*0b00*/  PRMT R10, R8, 0x9910, RZ ;  /* 0x00009910080a7816 */ /* 0x004fc600000000ff */
[----:B------:R-:W-:Y:S01]  /*0b10*/  IMAD.MOV.U32 R8, RZ, RZ, R13 ;  /* 0x000000ffff087224 */ /* 0x000fe200078e000d */
[----:B----4-:R-:W-:Y:S02]  /*0b20*/  PRMT R14, R9, 0x9910, RZ ;  /* 0x00009910090e7816 */ /* 0x010fe400000000ff */
[----:B------:R-:W-:-:S03]  /*0b30*/  MOV R9, R10 ;  /* 0x0000000a00097202 */ /* 0x000fc60000000f00 */
[----:B------:R-:W-:-:S04]  /*0b40*/  IMAD.MOV.U32 R10, RZ, RZ, R14 ;  /* 0x000000ffff0a7224 */ /* 0x000fc800078e000e */
[----:B------:R-:W-:Y:S01]  /*0b50*/  IMAD R8, R9, R10, R8 ;  /* 0x0000000a09087224 */ /* 0x000fe200078e0208 */
[----:B---3--:R-:W-:Y:S02]  /*0b60*/  PRMT R3, R12, 0x9910, RZ ;  /* 0x000099100c037816 */ /* 0x008fe400000000ff */
[----:B-----5:R-:W-:Y:S02]  /*0b70*/  PRMT R4, R6, 0x9910, RZ ;  /* 0x0000991006047816 */ /* 0x020fe400000000ff */
[----:B------:R-:W-:-:S05]  /*0b80*/  PRMT R2, R8, 0x9910, RZ ;  /* 0x0000991008027816 */ /* 0x000fca00000000ff */
[----:B------:R-:W-:-:S05]  /*0b90*/  IMAD R2, R3, R4, R2 ;  /* 0x0000000403027224 */ /* 0x000fca00078e0202 */
[----:B------:R-:W-:-:S07]  /*0ba0*/  PRMT R13, R2, 0x7610, R13 ;  /* 0x00007610020d7816 */ /* 0x000fce000000000d */
.L_x_4:
[----:B------:R-:W-:Y:S05]  /*0bb0*/  BRA.U UP1, `(.L_x_0) ;  /* 0x0000000101347547 */ /* 0x000fea000b800000 */
[----:B------:R-:W0:Y:S01]  /*0bc0*/  LDC.64 R2, c[0x0][0x380] ;  /* 0x0000e000ff027b82 */ /* 0x000e220000000a00 */
[----:B------:R-:W-:Y:S01]  /*0bd0*/  IMAD.U32 R9, RZ, RZ, UR4 ;  /* 0x00000004ff097e24 */ /* 0x000fe2000f8e00ff */
[----:B------:R-:W-:-:S03]  /*0be0*/  IADD3 R7, PT, PT, R11, UR4, RZ ;  /* 0x000000040b077c10 */ /* 0x000fc6000fffe0ff */
[----:B------:R-:W-:-:S03]  /*0bf0*/  IMAD R9, R9, UR9, R0 ;  /* 0x0000000909097c24 */ /* 0x000fc6000f8e0200 */
[----:B------:R-:W1:Y:S01]  /*0c00*/  LDC.64 R4, c[0x0][0x388] ;  /* 0x0000e200ff047b82 */ /* 0x000e620000000a00 */
[----:B0-----:R-:W-:-:S06]  /*0c10*/  IMAD.WIDE R2, R7, 0x2, R2 ;  /* 0x0000000207027825 */ /* 0x001fcc00078e0202 */
[----:B------:R-:W2:Y:S01]  /*0c20*/  LDG.E.U16 R2, desc[UR18][R2.64] ;  /* 0x0000001202027981 */ /* 0x000ea2000c1e1500 */
[----:B-1----:R-:W-:-:S06]  /*0c30*/  IMAD.WIDE R4, R9, 0x2, R4 ;  /* 0x0000000209047825 */ /* 0x002fcc00078e0204 */
[----:B------:R-:W3:Y:S01]  /*0c40*/  LDG.E.U16 R4, desc[UR18][R4.64] ;  /* 0x0000001204047981 */ /* 0x000ee2000c1e1500 */
[----:B------:R-:W-:Y:S02]  /*0c50*/  PRMT R7, R13, 0x9910, RZ ;  /* 0x000099100d077816 */ /* 0x000fe400000000ff */
[----:B--2---:R-:W-:Y:S02]  /*0c60*/  PRMT R13, R2, 0x9910, RZ ;  /* 0x00009910020d7816 */ /* 0x004fe400000000ff */
[----:B---3--:R-:W-:-:S05]  /*0c70*/  PRMT R6, R4, 0x9910, RZ ;  /* 0x0000991004067816 */ /* 0x008fca00000000ff */
[----:B------:R-:W-:-:S07]  /*0c80*/  IMAD R13, R13, R6, R7 ;  /* 0x000000060d0d7224 */ /* 0x000fce00078e0207 */
.L_x_0:
[----:B------:R-:W0:Y:S01]  /*0c90*/  LDC.64 R2, c[0x0][0x390] ;  /* 0x0000e400ff027b82 */ /* 0x000e220000000a00 */
[----:B------:R-:W-:-:S04]  /*0ca0*/  IMAD.IADD R11, R11, 0x1, R0 ;  /* 0x000000010b0b7824 */ /* 0x000fc800078e0200 */
[----:B0-----:R-:W-:-:S05]  /*0cb0*/  IMAD.WIDE R2, R11, 0x2, R2 ;  /* 0x000000020b027825 */ /* 0x001fca00078e0202 */
[----:B------:R-:W-:Y:S01]  /*0cc0*/  STG.E.U16 desc[UR18][R2.64], R13 ;  /* 0x0000000d02007986 */ /* 0x000fe2000c101512 */
[----:B------:R-:W-:Y:S05]  /*0cd0*/  EXIT ;  /* 0x000000000000794d */ /* 0x000fea0003800000 */
.L_x_5:
[----:B------:R-:W-:-:S00]  /*0ce0*/  BRA `(.L_x_5) ;  /* 0xfffffffc00fc7947 */ /* 0x000fc0000383ffff */
[----:B------:R-:W-:-:S00]  /*0cf0*/  NOP ;  /* 0x0000000000007918 */ /* 0x000fc00000000000 */
        /* <DEDUP_REMOVED lines=8> */
.L_x_6:


//--------------------- .nv.shared.reserved.0     --------------------------
	.section	.nv.shared.reserved.0,"aw",@nobits
	.weak		__nv_reservedSMEM_offset_0_alias
	.size		__nv_reservedSMEM_offset_0_alias, 0, 64
	.other		__nv_reservedSMEM_offset_0_alias,@"STO_CUDA_RESERVED_SHARED STV_DEFAULT"
__nv_reservedSMEM_offset_0_alias:
	.zero		0
	.zero		64


//--------------------- .nv.constant0._Z10matrixMultPKsS0_Psi --------------------------
	.section	.nv.constant0._Z10matrixMultPKsS0_Psi,"a",@progbits
	.sectionflags	@""
	.align	4
.nv.constant0._Z10matrixMultPKsS0_Psi:
	.zero		924


//--------------------- SYMBOLS --------------------------

	.type		.nv.reservedSmem.offset0,@object
	.size		.nv.reservedSmem.offset0,0x4
